//
// Generated by NVIDIA NVVM Compiler
//
// Compiler Build ID: CL-36424714
// Cuda compilation tools, release 13.0, V13.0.88
// Based on NVVM 20.0.0
//

.version 9.0
.target sm_100
.address_size 64

	// .globl	_Z7collatzPj

.visible .entry _Z7collatzPj(
	.param .u64 .ptr .align 1 _Z7collatzPj_param_0
)
{
	.reg .pred 	%p<4>;
	.reg .b32 	%r<17>;
	.reg .b64 	%rd<5>;

	ld.param.u64 	%rd2, [_Z7collatzPj_param_0];
	cvta.to.global.u64 	%rd3, %rd2;
	mov.u32 	%r6, %ctaid.x;
	mov.u32 	%r7, %ntid.x;
	mov.u32 	%r8, %tid.x;
	mad.lo.s32 	%r9, %r6, %r7, %r8;
	mul.wide.u32 	%rd4, %r9, 4;
	add.s64 	%rd1, %rd3, %rd4;
	ld.global.u32 	%r16, [%rd1];
	mov.b32 	%r10, 0;
	st.global.u32 	[%rd1], %r10;
	setp.eq.s32 	%p1, %r16, 1;
	@%p1 bra 	$L__BB0_4;
	mov.b32 	%r15, 0;
$L__BB0_2:
	and.b32  	%r12, %r16, 1;
	setp.eq.b32 	%p2, %r12, 1;
	shr.u32 	%r13, %r16, 1;
	mad.lo.s32 	%r14, %r16, 3, 1;
	selp.b32 	%r16, %r14, %r13, %p2;
	add.s32 	%r15, %r15, 1;
	setp.ne.s32 	%p3, %r16, 1;
	@%p3 bra 	$L__BB0_2;
	st.global.u32 	[%rd1], %r15;
$L__BB0_4:
	ret;

}


// ===== COMPILED SASS (sm_100) =====

	.target	sm_100

	.elftype	@"ET_EXEC"


//--------------------- .note.nv.tkinfo           --------------------------
	.section	.note.nv.tkinfo,"",@"SHT_NOTE"
	.sectionflags	@"SHF_NOTE_NV_TKINFO"
	.tkinfo
        /*0018*/ 	.word	0x00000002
        /*0030*/ 	.string	""
        /*0030*/ 	.string	"ptxas"
        /*0030*/ 	.string	"Cuda compilation tools, release 13.0, V13.0.88"
        /*0030*/ 	.string	"Build cuda_13.0.r13.0/compiler.36424714_0"
        /*0030*/ 	.string	"-arch sm_100 -m 64 "



//--------------------- .note.nv.cuinfo           --------------------------
	.section	.note.nv.cuinfo,"",@"SHT_NOTE"
	.sectionflags	@"SHF_NOTE_NV_CUINFO"
        /*0018*/ 	.short	0x0002
        /*001a*/ 	.short	0x0064
        /*001c*/ 	.short	0x0082
	.zero		2


//--------------------- .nv.info                  --------------------------
	.section	.nv.info,"",@"SHT_CUDA_INFO"
	.align	4


	//----- nvinfo : EIATTR_REGCOUNT
	.align		4
        /*0000*/ 	.byte	0x04, 0x2f
        /*0002*/ 	.short	(.L_1 - .L_0)
	.align		4
.L_0:
        /*0004*/ 	.word	index@(_Z7collatzPj)
        /*0008*/ 	.word	0x0000000a


	//----- nvinfo : EIATTR_FRAME_SIZE
	.align		4
.L_1:
        /*000c*/ 	.byte	0x04, 0x11
        /*000e*/ 	.short	(.L_3 - .L_2)
	.align		4
.L_2:
        /*0010*/ 	.word	index@(_Z7collatzPj)
        /*0014*/ 	.word	0x00000000


	//----- nvinfo : EIATTR_MIN_STACK_SIZE
	.align		4
.L_3:
        /*0018*/ 	.byte	0x04, 0x12
        /*001a*/ 	.short	(.L_5 - .L_4)
	.align		4
.L_4:
        /*001c*/ 	.word	index@(_Z7collatzPj)
        /*0020*/ 	.word	0x00000000
.L_5:


//--------------------- .nv.compat                --------------------------
	.section	.nv.compat,"",@"SHT_CUDA_COMPAT_INFO"
	.align	4
        /*0000*/ 	.byte	0x02, 0x09, 0x00, 0x00, 0x02, 0x02, 0x01, 0x00, 0x02, 0x05, 0x05, 0x00, 0x03, 0x07, 0x01, 0x01
        /*0010*/ 	.byte	0x02, 0x03, 0x00, 0x00, 0x02, 0x06, 0x01, 0x00, 0x04, 0x0b, 0x08, 0x00, 0x09, 0x00, 0x00, 0x00
        /*0020*/ 	.byte	0x00, 0x00, 0x00, 0x00


//--------------------- .nv.info._Z7collatzPj     --------------------------
	.section	.nv.info._Z7collatzPj,"",@"SHT_CUDA_INFO"
	.sectionflags	@""
	.align	4


	//----- nvinfo : EIATTR_CUDA_API_VERSION
	.align		4
        /*0000*/ 	.byte	0x04, 0x37
        /*0002*/ 	.short	(.L_7 - .L_6)
.L_6:
        /*0004*/ 	.word	0x00000082


	//----- nvinfo : EIATTR_KPARAM_INFO
	.align		4
.L_7:
        /*0008*/ 	.byte	0x04, 0x17
        /*000a*/ 	.short	(.L_9 - .L_8)
.L_8:
        /*000c*/ 	.word	0x00000000
        /*0010*/ 	.short	0x0000
        /*0012*/ 	.short	0x0000
        /*0014*/ 	.byte	0x00, 0xf5, 0x21, 0x00


	//----- nvinfo : EIATTR_SPARSE_MMA_MASK
	.align		4
.L_9:
        /*0018*/ 	.byte	0x03, 0x50
        /*001a*/ 	.short	0x0000


	//----- nvinfo : EIATTR_MAXREG_COUNT
	.align		4
        /*001c*/ 	.byte	0x03, 0x1b
        /*001e*/ 	.short	0x00ff


	//----- nvinfo : EIATTR_MERCURY_ISA_VERSION
	.align		4
        /*0020*/ 	.byte	0x03, 0x5f
        /*0022*/ 	.short	0x0101


	//----- nvinfo : EIATTR_VRC_CTA_INIT_COUNT
	.align		4
        /*0024*/ 	.byte	0x02, 0x4a
	.zero		1
	.zero		1


	//----- nvinfo : EIATTR_EXIT_INSTR_OFFSETS
	.align		4
        /*0028*/ 	.byte	0x04, 0x1c
        /*002a*/ 	.short	(.L_11 - .L_10)


	//   ....[0]....
.L_10:
        /*002c*/ 	.word	0x000000b0


	//   ....[1]....
        /*0030*/ 	.word	0x00000190


	//----- nvinfo : EIATTR_CRS_STACK_SIZE
	.align		4
.L_11:
        /*0034*/ 	.byte	0x04, 0x1e
        /*0036*/ 	.short	(.L_13 - .L_12)
.L_12:
        /*0038*/ 	.word	0x00000000


	//----- nvinfo : EIATTR_CBANK_PARAM_SIZE
	.align		4
.L_13:
        /*003c*/ 	.byte	0x03, 0x19
        /*003e*/ 	.short	0x0008


	//----- nvinfo : EIATTR_PARAM_CBANK
	.align		4
        /*0040*/ 	.byte	0x04, 0x0a
        /*0042*/ 	.short	(.L_15 - .L_14)
	.align		4
.L_14:
        /*0044*/ 	.word	index@(.nv.constant0._Z7collatzPj)
        /*0048*/ 	.short	0x0380
        /*004a*/ 	.short	0x0008


	//----- nvinfo : EIATTR_SW_WAR
	.align		4
.L_15:
        /*004c*/ 	.byte	0x04, 0x36
        /*004e*/ 	.short	(.L_17 - .L_16)
.L_16:
        /*0050*/ 	.word	0x00000008
.L_17:


//--------------------- .nv.callgraph             --------------------------
	.section	.nv.callgraph,"",@"SHT_CUDA_CALLGRAPH"
	.align	4
	.sectionentsize	8
	.align		4
        /*0000*/ 	.word	0x00000000
	.align		4
        /*0004*/ 	.word	0xffffffff
	.align		4
        /*0008*/ 	.word	0x00000000
	.align		4
        /*000c*/ 	.word	0xfffffffe
	.align		4
        /*0010*/ 	.word	0x00000000
	.align		4
        /*0014*/ 	.word	0xfffffffd
	.align		4
        /*0018*/ 	.word	0x00000000
	.align		4
        /*001c*/ 	.word	0xfffffffc


//--------------------- .text._Z7collatzPj        --------------------------
	.section	.text._Z7collatzPj,"ax",@progbits
	.align	128
        .global         _Z7collatzPj
        .type           _Z7collatzPj,@function
        .size           _Z7collatzPj,(.L_x_3 - _Z7collatzPj)
        .other          _Z7collatzPj,@"STO_CUDA_ENTRY STV_DEFAULT"
_Z7collatzPj:
.text._Z7collatzPj:
[----:B------:R-:W-:Y:S01]  /*0000*/  LDC R1, c[0x0][0x37c] ;  /* 0x0000df00ff017b82 */ /* 0x000fe20000000800 */
[----:B------:R-:W0:Y:S07]  /*0010*/  S2R R0, SR_TID.X ;  /* 0x0000000000007919 */ /* 0x000e2e0000002100 */
[----:B------:R-:W0:Y:S01]  /*0020*/  S2UR UR6, SR_CTAID.X ;  /* 0x00000000000679c3 */ /* 0x000e220000002500 */
[----:B------:R-:W1:Y:S07]  /*0030*/  LDCU.64 UR4, c[0x0][0x358] ;  /* 0x00006b00ff0477ac */ /* 0x000e6e0008000a00 */
[----:B------:R-:W0:Y:S08]  /*0040*/  LDC R5, c[0x0][0x360] ;  /* 0x0000d800ff057b82 */ /* 0x000e300000000800 */
[----:B------:R-:W2:Y:S01]  /*0050*/  LDC.64 R2, c[0x0][0x380] ;  /* 0x0000e000ff027b82 */ /* 0x000ea20000000a00 */
[----:B0-----:R-:W-:-:S04]  /*0060*/  IMAD R5, R5, UR6, R0 ;  /* 0x0000000605057c24 */ /* 0x001fc8000f8e0200 */
[----:B--2---:R-:W-:-:S05]  /*0070*/  IMAD.WIDE.U32 R2, R5, 0x4, R2 ;  /* 0x0000000405027825 */ /* 0x004fca00078e0002 */
[----:B-1----:R-:W2:Y:S04]  /*0080*/  LDG.E R0, desc[UR4][R2.64] ;  /* 0x0000000402007981 */ /* 0x002ea8000c1e1900 */
[----:B------:R0:W-:Y:S01]  /*0090*/  STG.E desc[UR4][R2.64], RZ ;  /* 0x000000ff02007986 */ /* 0x0001e2000c101904 */
[----:B--2---:R-:W-:-:S13]  /*00a0*/  ISETP.NE.AND P0, PT, R0, 0x1, PT ;  /* 0x000000010000780c */ /* 0x004fda0003f05270 */
[----:B0-----:R-:W-:Y:S05]  /*00b0*/  @!P0 EXIT ;  /* 0x000000000000894d */ /* 0x001fea0003800000 */
[----:B------:R-:W-:Y:S01]  /*00c0*/  BSSY.RECONVERGENT B0, `(.L_x_0) ;  /* 0x000000b000007945 */ /* 0x000fe20003800200 */
[----:B------:R-:W-:Y:S02]  /*00d0*/  IMAD.MOV.U32 R5, RZ, RZ, RZ ;  /* 0x000000ffff057224 */ /* 0x000fe400078e00ff */
[----:B------:R-:W-:-:S07]  /*00e0*/  IMAD.MOV.U32 R7, RZ, RZ, 0x1 ;  /* 0x00000001ff077424 */ /* 0x000fce00078e00ff */
.L_x_1:
[----:B------:R-:W-:Y:S02]  /*00f0*/  LOP3.LUT R4, R0, 0x1, RZ, 0xc0, !PT ;  /* 0x0000000100047812 */ /* 0x000fe400078ec0ff */
[----:B------:R-:W-:Y:S02]  /*0100*/  IADD3 R5, PT, PT, R5, 0x1, RZ ;  /* 0x0000000105057810 */ /* 0x000fe40007ffe0ff */
[----:B------:R-:W-:Y:S02]  /*0110*/  ISETP.NE.U32.AND P0, PT, R4, 0x1, PT ;  /* 0x000000010400780c */ /* 0x000fe40003f05070 */
[----:B------:R-:W-:-:S11]  /*0120*/  SHF.R.U32.HI R4, RZ, 0x1, R0 ;  /* 0x00000001ff047819 */ /* 0x000fd60000011600 */
[----:B------:R-:W-:-:S04]  /*0130*/  @!P0 IMAD R4, R0, 0x3, R7 ;  /* 0x0000000300048824 */ /* 0x000fc800078e0207 */
[----:B------:R-:W-:Y:S01]  /*0140*/  IMAD.MOV.U32 R0, RZ, RZ, R4 ;  /* 0x000000ffff007224 */ /* 0x000fe200078e0004 */
[----:B------:R-:W-:-:S13]  /*0150*/  ISETP.NE.AND P0, PT, R4, 0x1, PT ;  /* 0x000000010400780c */ /* 0x000fda0003f05270 */
[----:B------:R-:W-:Y:S05]  /*0160*/  @P0 BRA `(.L_x_1) ;  /* 0xfffffffc00e00947 */ /* 0x000fea000383ffff */
[----:B------:R-:W-:Y:S05]  /*0170*/  BSYNC.RECONVERGENT B0 ;  /* 0x0000000000007941 */ /* 0x000fea0003800200 */
.L_x_0:
[----:B------:R-:W-:Y:S01]  /*0180*/  STG.E desc[UR4][R2.64], R5 ;  /* 0x0000000502007986 */ /* 0x000fe2000c101904 */
[----:B------:R-:W-:Y:S05]  /*0190*/  EXIT ;  /* 0x000000000000794d */ /* 0x000fea0003800000 */
.L_x_2:
[----:B------:R-:W-:-:S00]  /*01a0*/  BRA `(.L_x_2) ;  /* 0xfffffffc00fc7947 */ /* 0x000fc0000383ffff */
[----:B------:R-:W-:-:S00]  /*01b0*/  NOP ;  /* 0x0000000000007918 */ /* 0x000fc00000000000 */
        /* <DEDUP_REMOVED lines=12> */
.L_x_3:


//--------------------- .nv.shared.reserved.0     --------------------------
	.section	.nv.shared.reserved.0,"aw",@nobits
	.weak		__nv_reservedSMEM_offset_0_alias
	.size		__nv_reservedSMEM_offset_0_alias, 0, 64
	.other		__nv_reservedSMEM_offset_0_alias,@"STO_CUDA_RESERVED_SHARED STV_DEFAULT"
__nv_reservedSMEM_offset_0_alias:
	.zero		0
	.zero		64


//--------------------- .nv.constant0._Z7collatzPj --------------------------
	.section	.nv.constant0._Z7collatzPj,"a",@progbits
	.sectionflags	@""
	.align	4
.nv.constant0._Z7collatzPj:
	.zero		904


//--------------------- SYMBOLS --------------------------

	.type		.nv.reservedSmem.offset0,@object
	.size		.nv.reservedSmem.offset0,0x4
